	.headerflags	@"EF_CUDA_TEXMODE_UNIFIED EF_CUDA_64BIT_ADDRESS EF_CUDA_ACCELERATORS EF_CUDA_SM90 EF_CUDA_VIRTUAL_SM(EF_CUDA_SM90)"
	.elftype	@"ET_EXEC"


//--------------------- .nv.info                  --------------------------
	.section	.nv.info,"",@"SHT_CUDA_INFO"
	.align	4


	//----- nvinfo : EIATTR_REGCOUNT
	.align		4
        /*0000*/ 	.byte	0x04, 0x2f
        /*0002*/ 	.short	(.L_1 - .L_0)
	.align		4
.L_0:
        /*0004*/ 	.word	index@(triton_poi_fused_add_clamp_35)
        /*0008*/ 	.word	0x0000000b


	//----- nvinfo : EIATTR_MIN_STACK_SIZE
	.align		4
.L_1:
        /*000c*/ 	.byte	0x04, 0x12
        /*000e*/ 	.short	(.L_3 - .L_2)
	.align		4
.L_2:
        /*0010*/ 	.word	index@(triton_poi_fused_add_clamp_35)
        /*0014*/ 	.word	0x00000000


	//----- nvinfo : EIATTR_FRAME_SIZE
	.align		4
.L_3:
        /*0018*/ 	.byte	0x04, 0x11
        /*001a*/ 	.short	(.L_5 - .L_4)
	.align		4
.L_4:
        /*001c*/ 	.word	index@(triton_poi_fused_add_clamp_35)
        /*0020*/ 	.word	0x00000000


	//----- nvinfo : EIATTR_MIN_STACK_SIZE
	.align		4
.L_5:
        /*0024*/ 	.byte	0x04, 0x12
        /*0026*/ 	.short	(.L_7 - .L_6)
	.align		4
.L_6:
        /*0028*/ 	.word	index@(triton_poi_fused_add_clamp_35)
        /*002c*/ 	.word	0x00000000
.L_7:


//--------------------- .nv.info.triton_poi_fused_add_clamp_35 --------------------------
	.section	.nv.info.triton_poi_fused_add_clamp_35,"",@"SHT_CUDA_INFO"
	.sectionflags	@""
	.align	4


	//----- nvinfo : EIATTR_CUDA_API_VERSION
	.align		4
        /*0000*/ 	.byte	0x04, 0x37
        /*0002*/ 	.short	(.L_9 - .L_8)
.L_8:
        /*0004*/ 	.word	0x0000007c


	//----- nvinfo : EIATTR_KPARAM_INFO
	.align		4
.L_9:
        /*0008*/ 	.byte	0x04, 0x17
        /*000a*/ 	.short	(.L_11 - .L_10)
.L_10:
        /*000c*/ 	.word	0x00000000
        /*0010*/ 	.short	0x0001
        /*0012*/ 	.short	0x0008
        /*0014*/ 	.byte	0x00, 0xf0, 0x11, 0x00


	//----- nvinfo : EIATTR_KPARAM_INFO
	.align		4
.L_11:
        /*0018*/ 	.byte	0x04, 0x17
        /*001a*/ 	.short	(.L_13 - .L_12)
.L_12:
        /*001c*/ 	.word	0x00000000
        /*0020*/ 	.short	0x0000
        /*0022*/ 	.short	0x0000
        /*0024*/ 	.byte	0x00, 0xf4, 0x21, 0x00


	//----- nvinfo : EIATTR_SPARSE_MMA_MASK
	.align		4
.L_13:
        /*0028*/ 	.byte	0x03, 0x50
        /*002a*/ 	.short	0x0000


	//----- nvinfo : EIATTR_MAXREG_COUNT
	.align		4
        /*002c*/ 	.byte	0x03, 0x1b
        /*002e*/ 	.short	0x00ff


	//----- nvinfo : EIATTR_EXIT_INSTR_OFFSETS
	.align		4
        /*0030*/ 	.byte	0x04, 0x1c
        /*0032*/ 	.short	(.L_15 - .L_14)


	//   ....[0]....
.L_14:
        /*0034*/ 	.word	0x000001b0


	//   ....[1]....
        /*0038*/ 	.word	0x00000200


	//----- nvinfo : EIATTR_REQNTID
	.align		4
.L_15:
        /*003c*/ 	.byte	0x04, 0x10
        /*003e*/ 	.short	(.L_17 - .L_16)
.L_16:
        /*0040*/ 	.word	0x00000020
        /*0044*/ 	.word	0x00000001
        /*0048*/ 	.word	0x00000001


	//----- nvinfo : EIATTR_CBANK_PARAM_SIZE
	.align		4
.L_17:
        /*004c*/ 	.byte	0x03, 0x19
        /*004e*/ 	.short	0x000c


	//----- nvinfo : EIATTR_PARAM_CBANK
	.align		4
        /*0050*/ 	.byte	0x04, 0x0a
        /*0052*/ 	.short	(.L_19 - .L_18)
	.align		4
.L_18:
        /*0054*/ 	.word	index@(.nv.constant0.triton_poi_fused_add_clamp_35)
        /*0058*/ 	.short	0x0210
        /*005a*/ 	.short	0x000c


	//----- nvinfo : EIATTR_SW_WAR
	.align		4
.L_19:
        /*005c*/ 	.byte	0x04, 0x36
        /*005e*/ 	.short	(.L_21 - .L_20)
.L_20:
        /*0060*/ 	.word	0x00000008
.L_21:


//--------------------- .nv.callgraph             --------------------------
	.section	.nv.callgraph,"",@"SHT_CUDA_CALLGRAPH"
	.align	4
	.sectionentsize	8
	.align		4
        /*0000*/ 	.word	0x00000000
	.align		4
        /*0004*/ 	.word	0xffffffff
	.align		4
        /*0008*/ 	.word	0x00000000
	.align		4
        /*000c*/ 	.word	0xfffffffe
	.align		4
        /*0010*/ 	.word	0x00000000
	.align		4
        /*0014*/ 	.word	0xfffffffd
	.align		4
        /*0018*/ 	.word	0x00000000
	.align		4
        /*001c*/ 	.word	0xfffffffc


//--------------------- .text.triton_poi_fused_add_clamp_35 --------------------------
	.section	.text.triton_poi_fused_add_clamp_35,"ax",@progbits
	.align	128
        .global         triton_poi_fused_add_clamp_35
        .type           triton_poi_fused_add_clamp_35,@function
        .size           triton_poi_fused_add_clamp_35,(.L_x_1 - triton_poi_fused_add_clamp_35)
        .other          triton_poi_fused_add_clamp_35,@"STO_CUDA_ENTRY STV_DEFAULT"
triton_poi_fused_add_clamp_35:
.text.triton_poi_fused_add_clamp_35:
[----:B------:R-:W0:Y:S02]  /*0000*/  LDC R1, c[0x0][0x28] ;  /* 0x00000a00ff017b82 */ /* 0x000e240000000800 */
[----:B------:R-:W1:Y:S01]  /*0010*/  S2R R0, SR_TID.X ;  /* 0x0000000000007919 */ /* 0x000e620000002100 */
[----:B------:R-:W-:Y:S01]  /*0020*/  IMAD.MOV.U32 R3, RZ, RZ, 0x3f000000 ;  /* 0x3f000000ff037424 */ /* 0x000fe200078e00ff */
[----:B------:R-:W2:Y:S01]  /*0030*/  S2R R5, SR_CTAID.X ;  /* 0x0000000000057919 */ /* 0x000ea20000002500 */
[----:B-1----:R-:W-:-:S05]  /*0040*/  IMAD.SHL.U32 R0, R0, 0x2, RZ ;  /* 0x0000000200007824 */ /* 0x002fca00078e00ff */
[----:B------:R-:W-:-:S05]  /*0050*/  LOP3.LUT R0, R0, 0x3e, RZ, 0xc0, !PT ;  /* 0x0000003e00007812 */ /* 0x000fca00078ec0ff */
[----:B--2---:R-:W-:-:S05]  /*0060*/  IMAD R5, R5, 0x40, R0 ;  /* 0x0000004005057824 */ /* 0x004fca00078e0200 */
[----:B------:R-:W-:Y:S02]  /*0070*/  IADD3 R0, R5, 0x1, RZ ;  /* 0x0000000105007810 */ /* 0x000fe40007ffe0ff */
[----:B------:R-:W-:Y:S02]  /*0080*/  I2FP.F32.S32 R2, R5 ;  /* 0x0000000500027245 */ /* 0x000fe40000201400 */
[----:B------:R-:W-:Y:S02]  /*0090*/  I2FP.F32.S32 R0, R0 ;  /* 0x0000000000007245 */ /* 0x000fe40000201400 */
[----:B------:R-:W-:Y:S01]  /*00a0*/  ISETP.GE.AND P0, PT, R5, 0x40, PT ;  /* 0x000000400500780c */ /* 0x000fe20003f06270 */
[----:B------:R-:W-:Y:S02]  /*00b0*/  FADD R2, R2, 0.5 ;  /* 0x3f00000002027421 */ /* 0x000fe40000000000 */
[----:B------:R-:W-:Y:S02]  /*00c0*/  FADD R0, R0, 0.5 ;  /* 0x3f00000000007421 */ /* 0x000fe40000000000 */
[----:B------:R-:W-:-:S02]  /*00d0*/  FFMA R2, R2, R3, -0.5 ;  /* 0xbf00000002027423 */ /* 0x000fc40000000003 */
[----:B------:R-:W-:-:S03]  /*00e0*/  FFMA R0, R0, R3, -0.5 ;  /* 0xbf00000000007423 */ /* 0x000fc60000000003 */
[----:B------:R-:W-:Y:S02]  /*00f0*/  FMNMX R4, RZ, R2, !PT ;  /* 0x00000002ff047209 */ /* 0x000fe40007800000 */
[----:B------:R-:W-:Y:S01]  /*0100*/  FMNMX R0, RZ, R0, !PT ;  /* 0x00000000ff007209 */ /* 0x000fe20007800000 */
[----:B------:R-:W1:Y:S03]  /*0110*/  LDC.64 R2, c[0x0][0x210] ;  /* 0x00008400ff027b82 */ /* 0x000e660000000a00 */
[----:B------:R-:W2:Y:S08]  /*0120*/  F2I.TRUNC.NTZ R4, R4 ;  /* 0x0000000400047305 */ /* 0x000eb0000020f100 */
[----:B------:R-:W3:Y:S01]  /*0130*/  F2I.TRUNC.NTZ R0, R0 ;  /* 0x0000000000007305 */ /* 0x000ee2000020f100 */
[----:B--2---:R-:W-:-:S05]  /*0140*/  VIMNMX R6, R4, 0x1e, PT ;  /* 0x0000001e04067848 */ /* 0x004fca0003fe0100 */
[----:B------:R-:W-:Y:S02]  /*0150*/  VIADD R6, R6, 0x1 ;  /* 0x0000000106067836 */ /* 0x000fe40000000000 */
[----:B-1----:R-:W-:Y:S01]  /*0160*/  IMAD.WIDE R2, R5, 0x8, R2 ;  /* 0x0000000805027825 */ /* 0x002fe200078e0202 */
[----:B---3--:R-:W-:Y:S02]  /*0170*/  VIMNMX R7, R0, 0x1e, PT ;  /* 0x0000001e00077848 */ /* 0x008fe40003fe0100 */
[----:B------:R-:W-:Y:S02]  /*0180*/  SHF.R.S32.HI R5, RZ, 0x1f, R6 ;  /* 0x0000001fff057819 */ /* 0x000fe40000011406 */
[----:B------:R-:W-:-:S04]  /*0190*/  IADD3 R8, R7, 0x1, RZ ;  /* 0x0000000107087810 */ /* 0x000fc80007ffe0ff */
[----:B------:R-:W-:Y:S01]  /*01a0*/  SHF.R.S32.HI R7, RZ, 0x1f, R8 ;  /* 0x0000001fff077819 */ /* 0x000fe20000011408 */
[----:B------:R-:W-:Y:S06]  /*01b0*/  @P0 EXIT ;  /* 0x000000000000094d */ /* 0x000fec0003800000 */
[----:B------:R-:W-:Y:S01]  /*01c0*/  IMAD.MOV.U32 R4, RZ, RZ, R6 ;  /* 0x000000ffff047224 */ /* 0x000fe200078e0006 */
[----:B------:R-:W-:Y:S01]  /*01d0*/  MOV R6, R8 ;  /* 0x0000000800067202 */ /* 0x000fe20000000f00 */
[----:B------:R-:W-:-:S04]  /*01e0*/  ULDC.64 UR4, c[0x0][0x208] ;  /* 0x0000820000047ab9 */ /* 0x000fc80000000a00 */
[----:B------:R-:W-:Y:S01]  /*01f0*/  STG.E.128 desc[UR4][R2.64], R4 ;  /* 0x0000000402007986 */ /* 0x000fe2000c101d04 */
[----:B------:R-:W-:Y:S05]  /*0200*/  EXIT ;  /* 0x000000000000794d */ /* 0x000fea0003800000 */
.L_x_0:
[----:B------:R-:W-:-:S00]  /*0210*/  BRA `(.L_x_0) ;  /* 0xfffffffc00fc7947 */ /* 0x000fc0000383ffff */
[----:B------:R-:W-:-:S00]  /*0220*/  NOP ;  /* 0x0000000000007918 */ /* 0x000fc00000000000 */
        /* <DEDUP_REMOVED lines=13> */
.L_x_1:


//--------------------- .nv.constant0.triton_poi_fused_add_clamp_35 --------------------------
	.section	.nv.constant0.triton_poi_fused_add_clamp_35,"a",@progbits
	.sectionflags	@""
	.align	4
.nv.constant0.triton_poi_fused_add_clamp_35:
	.zero		540
